//
// Generated by NVIDIA NVVM Compiler
//
// Compiler Build ID: CL-36424714
// Cuda compilation tools, release 13.0, V13.0.88
// Based on NVVM 20.0.0
//

.version 9.0
.target sm_100
.address_size 64

	// .globl	_Z4scanPjPKji
.extern .shared .align 16 .b8 shArrayS[];
.extern .shared .align 16 .b8 shArrayR[];

.visible .entry _Z4scanPjPKji(
	.param .u64 .ptr .align 1 _Z4scanPjPKji_param_0,
	.param .u64 .ptr .align 1 _Z4scanPjPKji_param_1,
	.param .u32 _Z4scanPjPKji_param_2
)
{
	.reg .pred 	%p<5>;
	.reg .b32 	%r<40>;
	.reg .b32 	%f<9>;
	.reg .b64 	%rd<9>;

	ld.param.u64 	%rd1, [_Z4scanPjPKji_param_0];
	ld.param.u64 	%rd2, [_Z4scanPjPKji_param_1];
	ld.param.u32 	%r7, [_Z4scanPjPKji_param_2];
	mov.u32 	%r1, %tid.x;
	setp.eq.s32 	%p1, %r1, 0;
	@%p1 bra 	$L__BB0_2;
	cvta.to.global.u64 	%rd3, %rd2;
	add.s32 	%r8, %r1, -1;
	mul.wide.u32 	%rd4, %r8, 4;
	add.s64 	%rd5, %rd3, %rd4;
	ld.global.u32 	%r9, [%rd5];
	cvt.rn.f32.u32 	%f4, %r9;
	shl.b32 	%r10, %r1, 2;
	mov.u32 	%r11, shArrayS;
	add.s32 	%r12, %r11, %r10;
	st.shared.f32 	[%r12], %f4;
	bra.uni 	$L__BB0_3;
$L__BB0_2:
	mov.b32 	%r13, 0;
	st.shared.u32 	[shArrayS], %r13;
$L__BB0_3:
	bar.sync 	0;
	setp.lt.s32 	%p2, %r7, 2;
	mov.b32 	%r39, 0;
	@%p2 bra 	$L__BB0_9;
	mov.b32 	%r38, 0;
	mov.b32 	%r37, 1;
$L__BB0_5:
	xor.b32  	%r39, %r38, 1;
	setp.lt.s32 	%p3, %r1, %r37;
	@%p3 bra 	$L__BB0_7;
	mad.lo.s32 	%r17, %r38, %r7, %r1;
	shl.b32 	%r18, %r17, 2;
	mov.u32 	%r19, shArrayS;
	add.s32 	%r20, %r19, %r18;
	ld.shared.f32 	%f5, [%r20];
	sub.s32 	%r21, %r17, %r37;
	shl.b32 	%r22, %r21, 2;
	add.s32 	%r23, %r19, %r22;
	ld.shared.f32 	%f6, [%r23];
	add.f32 	%f8, %f5, %f6;
	bra.uni 	$L__BB0_8;
$L__BB0_7:
	mad.lo.s32 	%r24, %r38, %r7, %r1;
	shl.b32 	%r25, %r24, 2;
	mov.u32 	%r26, shArrayS;
	add.s32 	%r27, %r26, %r25;
	ld.shared.f32 	%f8, [%r27];
$L__BB0_8:
	mad.lo.s32 	%r28, %r39, %r7, %r1;
	shl.b32 	%r29, %r28, 2;
	mov.u32 	%r30, shArrayS;
	add.s32 	%r31, %r30, %r29;
	st.shared.f32 	[%r31], %f8;
	bar.sync 	0;
	shl.b32 	%r37, %r37, 1;
	setp.lt.s32 	%p4, %r37, %r7;
	mov.u32 	%r38, %r39;
	@%p4 bra 	$L__BB0_5;
$L__BB0_9:
	cvta.to.global.u64 	%rd6, %rd1;
	mad.lo.s32 	%r32, %r39, %r7, %r1;
	shl.b32 	%r33, %r32, 2;
	mov.u32 	%r34, shArrayS;
	add.s32 	%r35, %r34, %r33;
	ld.shared.f32 	%f7, [%r35];
	cvt.rzi.u32.f32 	%r36, %f7;
	mul.wide.u32 	%rd7, %r1, 4;
	add.s64 	%rd8, %rd6, %rd7;
	st.global.u32 	[%rd8], %r36;
	ret;

}
	// .globl	_Z5histoPjPKfiiff
.visible .entry _Z5histoPjPKfiiff(
	.param .u64 .ptr .align 1 _Z5histoPjPKfiiff_param_0,
	.param .u64 .ptr .align 1 _Z5histoPjPKfiiff_param_1,
	.param .u32 _Z5histoPjPKfiiff_param_2,
	.param .u32 _Z5histoPjPKfiiff_param_3,
	.param .f32 _Z5histoPjPKfiiff_param_4,
	.param .f32 _Z5histoPjPKfiiff_param_5
)
{
	.reg .pred 	%p<2>;
	.reg .b32 	%r<9>;
	.reg .b32 	%f<8>;
	.reg .b64 	%rd<9>;

	ld.param.u64 	%rd1, [_Z5histoPjPKfiiff_param_0];
	ld.param.u64 	%rd2, [_Z5histoPjPKfiiff_param_1];
	ld.param.u32 	%r2, [_Z5histoPjPKfiiff_param_2];
	ld.param.u32 	%r3, [_Z5histoPjPKfiiff_param_3];
	ld.param.f32 	%f1, [_Z5histoPjPKfiiff_param_4];
	ld.param.f32 	%f2, [_Z5histoPjPKfiiff_param_5];
	mov.u32 	%r4, %tid.x;
	mov.u32 	%r5, %ntid.x;
	mov.u32 	%r6, %ctaid.x;
	mad.lo.s32 	%r1, %r5, %r6, %r4;
	setp.ge.s32 	%p1, %r1, %r3;
	@%p1 bra 	$L__BB1_2;
	cvta.to.global.u64 	%rd3, %rd2;
	cvta.to.global.u64 	%rd4, %rd1;
	mul.wide.s32 	%rd5, %r1, 4;
	add.s64 	%rd6, %rd3, %rd5;
	ld.global.f32 	%f3, [%rd6];
	sub.f32 	%f4, %f3, %f1;
	div.rn.f32 	%f5, %f4, %f2;
	cvt.rn.f32.s32 	%f6, %r2;
	mul.f32 	%f7, %f5, %f6;
	cvt.rzi.s32.f32 	%r7, %f7;
	mul.wide.s32 	%rd7, %r7, 4;
	add.s64 	%rd8, %rd4, %rd7;
	atom.global.add.u32 	%r8, [%rd8], 1;
$L__BB1_2:
	ret;

}
	// .globl	_Z6reducePfPKfb
.visible .entry _Z6reducePfPKfb(
	.param .u64 .ptr .align 1 _Z6reducePfPKfb_param_0,
	.param .u64 .ptr .align 1 _Z6reducePfPKfb_param_1,
	.param .u8 _Z6reducePfPKfb_param_2
)
{
	.reg .pred 	%p<8>;
	.reg .b16 	%rs<2>;
	.reg .b32 	%r<15>;
	.reg .b32 	%f<9>;
	.reg .b64 	%rd<9>;

	ld.param.u64 	%rd1, [_Z6reducePfPKfb_param_0];
	ld.param.u64 	%rd2, [_Z6reducePfPKfb_param_1];
	ld.param.s8 	%rs1, [_Z6reducePfPKfb_param_2];
	cvta.to.global.u64 	%rd3, %rd2;
	mov.u32 	%r1, %tid.x;
	mov.u32 	%r14, %ntid.x;
	mov.u32 	%r3, %ctaid.x;
	mad.lo.s32 	%r7, %r14, %r3, %r1;
	mul.wide.s32 	%rd4, %r7, 4;
	add.s64 	%rd5, %rd3, %rd4;
	ld.global.f32 	%f1, [%rd5];
	shl.b32 	%r8, %r1, 2;
	mov.u32 	%r9, shArrayR;
	add.s32 	%r4, %r9, %r8;
	st.shared.f32 	[%r4], %f1;
	bar.sync 	0;
	setp.lt.u32 	%p1, %r14, 2;
	@%p1 bra 	$L__BB2_6;
$L__BB2_1:
	mov.u32 	%r5, %r14;
	shr.u32 	%r14, %r5, 1;
	setp.ge.u32 	%p2, %r1, %r14;
	@%p2 bra 	$L__BB2_5;
	setp.eq.s16 	%p3, %rs1, 0;
	@%p3 bra 	$L__BB2_4;
	ld.shared.f32 	%f2, [%r4];
	shl.b32 	%r10, %r14, 2;
	add.s32 	%r11, %r4, %r10;
	ld.shared.f32 	%f3, [%r11];
	setp.gt.f32 	%p4, %f2, %f3;
	selp.f32 	%f4, %f2, %f3, %p4;
	st.shared.f32 	[%r4], %f4;
	bra.uni 	$L__BB2_5;
$L__BB2_4:
	ld.shared.f32 	%f5, [%r4];
	shl.b32 	%r12, %r14, 2;
	add.s32 	%r13, %r4, %r12;
	ld.shared.f32 	%f6, [%r13];
	setp.lt.f32 	%p5, %f5, %f6;
	selp.f32 	%f7, %f5, %f6, %p5;
	st.shared.f32 	[%r4], %f7;
$L__BB2_5:
	bar.sync 	0;
	setp.gt.u32 	%p6, %r5, 3;
	@%p6 bra 	$L__BB2_1;
$L__BB2_6:
	setp.ne.s32 	%p7, %r1, 0;
	@%p7 bra 	$L__BB2_8;
	ld.shared.f32 	%f8, [shArrayR];
	cvta.to.global.u64 	%rd6, %rd1;
	mul.wide.u32 	%rd7, %r3, 4;
	add.s64 	%rd8, %rd6, %rd7;
	st.global.f32 	[%rd8], %f8;
$L__BB2_8:
	ret;

}


// ===== COMPILED SASS (sm_100) =====

	.target	sm_100

	.elftype	@"ET_EXEC"


//--------------------- .note.nv.tkinfo           --------------------------
	.section	.note.nv.tkinfo,"",@"SHT_NOTE"
	.sectionflags	@"SHF_NOTE_NV_TKINFO"
	.tkinfo
        /*0018*/ 	.word	0x00000002
        /*0030*/ 	.string	""
        /*0030*/ 	.string	"ptxas"
        /*0030*/ 	.string	"Cuda compilation tools, release 13.0, V13.0.88"
        /*0030*/ 	.string	"Build cuda_13.0.r13.0/compiler.36424714_0"
        /*0030*/ 	.string	"-arch sm_100 -m 64 "



//--------------------- .note.nv.cuinfo           --------------------------
	.section	.note.nv.cuinfo,"",@"SHT_NOTE"
	.sectionflags	@"SHF_NOTE_NV_CUINFO"
        /*0018*/ 	.short	0x0002
        /*001a*/ 	.short	0x0064
        /*001c*/ 	.short	0x0082
	.zero		2


//--------------------- .nv.info                  --------------------------
	.section	.nv.info,"",@"SHT_CUDA_INFO"
	.align	4


	//----- nvinfo : EIATTR_REGCOUNT
	.align		4
        /*0000*/ 	.byte	0x04, 0x2f
        /*0002*/ 	.short	(.L_1 - .L_0)
	.align		4
.L_0:
        /*0004*/ 	.word	index@(_Z4scanPjPKji)
        /*0008*/ 	.word	0x0000000e


	//----- nvinfo : EIATTR_FRAME_SIZE
	.align		4
.L_1:
        /*000c*/ 	.byte	0x04, 0x11
        /*000e*/ 	.short	(.L_3 - .L_2)
	.align		4
.L_2:
        /*0010*/ 	.word	index@(_Z4scanPjPKji)
        /*0014*/ 	.word	0x00000000


	//----- nvinfo : EIATTR_REGCOUNT
	.align		4
.L_3:
        /*0018*/ 	.byte	0x04, 0x2f
        /*001a*/ 	.short	(.L_5 - .L_4)
	.align		4
.L_4:
        /*001c*/ 	.word	index@(_Z5histoPjPKfiiff)
        /*0020*/ 	.word	0x0000000e


	//----- nvinfo : EIATTR_FRAME_SIZE
	.align		4
.L_5:
        /*0024*/ 	.byte	0x04, 0x11
        /*0026*/ 	.short	(.L_7 - .L_6)
	.align		4
.L_6:
        /*0028*/ 	.word	index@($__internal_0_$__cuda_sm3x_div_rn_noftz_f32_slowpath)
        /*002c*/ 	.word	0x00000000


	//----- nvinfo : EIATTR_FRAME_SIZE
	.align		4
.L_7:
        /*0030*/ 	.byte	0x04, 0x11
        /*0032*/ 	.short	(.L_9 - .L_8)
	.align		4
.L_8:
        /*0034*/ 	.word	index@(_Z5histoPjPKfiiff)
        /*0038*/ 	.word	0x00000000


	//----- nvinfo : EIATTR_REGCOUNT
	.align		4
.L_9:
        /*003c*/ 	.byte	0x04, 0x2f
        /*003e*/ 	.short	(.L_11 - .L_10)
	.align		4
.L_10:
        /*0040*/ 	.word	index@(_Z6reducePfPKfb)
        /*0044*/ 	.word	0x0000000b


	//----- nvinfo : EIATTR_FRAME_SIZE
	.align		4
.L_11:
        /*0048*/ 	.byte	0x04, 0x11
        /*004a*/ 	.short	(.L_13 - .L_12)
	.align		4
.L_12:
        /*004c*/ 	.word	index@(_Z6reducePfPKfb)
        /*0050*/ 	.word	0x00000000


	//----- nvinfo : EIATTR_MIN_STACK_SIZE
	.align		4
.L_13:
        /*0054*/ 	.byte	0x04, 0x12
        /*0056*/ 	.short	(.L_15 - .L_14)
	.align		4
.L_14:
        /*0058*/ 	.word	index@(_Z6reducePfPKfb)
        /*005c*/ 	.word	0x00000000


	//----- nvinfo : EIATTR_MIN_STACK_SIZE
	.align		4
.L_15:
        /*0060*/ 	.byte	0x04, 0x12
        /*0062*/ 	.short	(.L_17 - .L_16)
	.align		4
.L_16:
        /*0064*/ 	.word	index@(_Z5histoPjPKfiiff)
        /*0068*/ 	.word	0x00000000


	//----- nvinfo : EIATTR_MIN_STACK_SIZE
	.align		4
.L_17:
        /*006c*/ 	.byte	0x04, 0x12
        /*006e*/ 	.short	(.L_19 - .L_18)
	.align		4
.L_18:
        /*0070*/ 	.word	index@(_Z4scanPjPKji)
        /*0074*/ 	.word	0x00000000
.L_19:


//--------------------- .nv.compat                --------------------------
	.section	.nv.compat,"",@"SHT_CUDA_COMPAT_INFO"
	.align	4
        /*0000*/ 	.byte	0x02, 0x09, 0x00, 0x00, 0x02, 0x02, 0x01, 0x00, 0x02, 0x05, 0x05, 0x00, 0x03, 0x07, 0x01, 0x01
        /*0010*/ 	.byte	0x02, 0x03, 0x00, 0x00, 0x02, 0x06, 0x01, 0x00, 0x04, 0x0b, 0x08, 0x00, 0x01, 0x00, 0x00, 0x00
        /*0020*/ 	.byte	0x00, 0x00, 0x00, 0x00


//--------------------- .nv.info._Z6reducePfPKfb  --------------------------
	.section	.nv.info._Z6reducePfPKfb,"",@"SHT_CUDA_INFO"
	.sectionflags	@""
	.align	4


	//----- nvinfo : EIATTR_CUDA_API_VERSION
	.align		4
        /*0000*/ 	.byte	0x04, 0x37
        /*0002*/ 	.short	(.L_21 - .L_20)
.L_20:
        /*0004*/ 	.word	0x00000082


	//----- nvinfo : EIATTR_KPARAM_INFO
	.align		4
.L_21:
        /*0008*/ 	.byte	0x04, 0x17
        /*000a*/ 	.short	(.L_23 - .L_22)
.L_22:
        /*000c*/ 	.word	0x00000000
        /*0010*/ 	.short	0x0002
        /*0012*/ 	.short	0x0010
        /*0014*/ 	.byte	0x00, 0xf0, 0x05, 0x00


	//----- nvinfo : EIATTR_KPARAM_INFO
	.align		4
.L_23:
        /*0018*/ 	.byte	0x04, 0x17
        /*001a*/ 	.short	(.L_25 - .L_24)
.L_24:
        /*001c*/ 	.word	0x00000000
        /*0020*/ 	.short	0x0001
        /*0022*/ 	.short	0x0008
        /*0024*/ 	.byte	0x00, 0xf5, 0x21, 0x00


	//----- nvinfo : EIATTR_KPARAM_INFO
	.align		4
.L_25:
        /*0028*/ 	.byte	0x04, 0x17
        /*002a*/ 	.short	(.L_27 - .L_26)
.L_26:
        /*002c*/ 	.word	0x00000000
        /*0030*/ 	.short	0x0000
        /*0032*/ 	.short	0x0000
        /*0034*/ 	.byte	0x00, 0xf5, 0x21, 0x00


	//----- nvinfo : EIATTR_SPARSE_MMA_MASK
	.align		4
.L_27:
        /*0038*/ 	.byte	0x03, 0x50
        /*003a*/ 	.short	0x0000


	//----- nvinfo : EIATTR_MAXREG_COUNT
	.align		4
        /*003c*/ 	.byte	0x03, 0x1b
        /*003e*/ 	.short	0x00ff


	//----- nvinfo : EIATTR_NUM_BARRIERS
	.align		4
        /*0040*/ 	.byte	0x02, 0x4c
        /*0042*/ 	.byte	0x01
	.zero		1


	//----- nvinfo : EIATTR_MERCURY_ISA_VERSION
	.align		4
        /*0044*/ 	.byte	0x03, 0x5f
        /*0046*/ 	.short	0x0101


	//----- nvinfo : EIATTR_VRC_CTA_INIT_COUNT
	.align		4
        /*0048*/ 	.byte	0x02, 0x4a
	.zero		1
	.zero		1


	//----- nvinfo : EIATTR_EXIT_INSTR_OFFSETS
	.align		4
        /*004c*/ 	.byte	0x04, 0x1c
        /*004e*/ 	.short	(.L_29 - .L_28)


	//   ....[0]....
.L_28:
        /*0050*/ 	.word	0x000002d0


	//   ....[1]....
        /*0054*/ 	.word	0x00000350


	//----- nvinfo : EIATTR_CRS_STACK_SIZE
	.align		4
.L_29:
        /*0058*/ 	.byte	0x04, 0x1e
        /*005a*/ 	.short	(.L_31 - .L_30)
.L_30:
        /*005c*/ 	.word	0x00000000


	//----- nvinfo : EIATTR_CBANK_PARAM_SIZE
	.align		4
.L_31:
        /*0060*/ 	.byte	0x03, 0x19
        /*0062*/ 	.short	0x0011


	//----- nvinfo : EIATTR_PARAM_CBANK
	.align		4
        /*0064*/ 	.byte	0x04, 0x0a
        /*0066*/ 	.short	(.L_33 - .L_32)
	.align		4
.L_32:
        /*0068*/ 	.word	index@(.nv.constant0._Z6reducePfPKfb)
        /*006c*/ 	.short	0x0380
        /*006e*/ 	.short	0x0011


	//----- nvinfo : EIATTR_SW_WAR
	.align		4
.L_33:
        /*0070*/ 	.byte	0x04, 0x36
        /*0072*/ 	.short	(.L_35 - .L_34)
.L_34:
        /*0074*/ 	.word	0x00000008
.L_35:


//--------------------- .nv.info._Z5histoPjPKfiiff --------------------------
	.section	.nv.info._Z5histoPjPKfiiff,"",@"SHT_CUDA_INFO"
	.sectionflags	@""
	.align	4


	//----- nvinfo : EIATTR_CUDA_API_VERSION
	.align		4
        /*0000*/ 	.byte	0x04, 0x37
        /*0002*/ 	.short	(.L_37 - .L_36)
.L_36:
        /*0004*/ 	.word	0x00000082


	//----- nvinfo : EIATTR_KPARAM_INFO
	.align		4
.L_37:
        /*0008*/ 	.byte	0x04, 0x17
        /*000a*/ 	.short	(.L_39 - .L_38)
.L_38:
        /*000c*/ 	.word	0x00000000
        /*0010*/ 	.short	0x0005
        /*0012*/ 	.short	0x001c
        /*0014*/ 	.byte	0x00, 0xf0, 0x11, 0x00


	//----- nvinfo : EIATTR_KPARAM_INFO
	.align		4
.L_39:
        /*0018*/ 	.byte	0x04, 0x17
        /*001a*/ 	.short	(.L_41 - .L_40)
.L_40:
        /*001c*/ 	.word	0x00000000
        /*0020*/ 	.short	0x0004
        /*0022*/ 	.short	0x0018
        /*0024*/ 	.byte	0x00, 0xf0, 0x11, 0x00


	//----- nvinfo : EIATTR_KPARAM_INFO
	.align		4
.L_41:
        /*0028*/ 	.byte	0x04, 0x17
        /*002a*/ 	.short	(.L_43 - .L_42)
.L_42:
        /*002c*/ 	.word	0x00000000
        /*0030*/ 	.short	0x0003
        /*0032*/ 	.short	0x0014
        /*0034*/ 	.byte	0x00, 0xf0, 0x11, 0x00


	//----- nvinfo : EIATTR_KPARAM_INFO
	.align		4
.L_43:
        /*0038*/ 	.byte	0x04, 0x17
        /*003a*/ 	.short	(.L_45 - .L_44)
.L_44:
        /*003c*/ 	.word	0x00000000
        /*0040*/ 	.short	0x0002
        /*0042*/ 	.short	0x0010
        /*0044*/ 	.byte	0x00, 0xf0, 0x11, 0x00


	//----- nvinfo : EIATTR_KPARAM_INFO
	.align		4
.L_45:
        /*0048*/ 	.byte	0x04, 0x17
        /*004a*/ 	.short	(.L_47 - .L_46)
.L_46:
        /*004c*/ 	.word	0x00000000
        /*0050*/ 	.short	0x0001
        /*0052*/ 	.short	0x0008
        /*0054*/ 	.byte	0x00, 0xf5, 0x21, 0x00


	//----- nvinfo : EIATTR_KPARAM_INFO
	.align		4
.L_47:
        /*0058*/ 	.byte	0x04, 0x17
        /*005a*/ 	.short	(.L_49 - .L_48)
.L_48:
        /*005c*/ 	.word	0x00000000
        /*0060*/ 	.short	0x0000
        /*0062*/ 	.short	0x0000
        /*0064*/ 	.byte	0x00, 0xf5, 0x21, 0x00


	//----- nvinfo : EIATTR_SPARSE_MMA_MASK
	.align		4
.L_49:
        /*0068*/ 	.byte	0x03, 0x50
        /*006a*/ 	.short	0x0000


	//----- nvinfo : EIATTR_MAXREG_COUNT
	.align		4
        /*006c*/ 	.byte	0x03, 0x1b
        /*006e*/ 	.short	0x00ff


	//----- nvinfo : EIATTR_MERCURY_ISA_VERSION
	.align		4
        /*0070*/ 	.byte	0x03, 0x5f
        /*0072*/ 	.short	0x0101


	//----- nvinfo : EIATTR_VRC_CTA_INIT_COUNT
	.align		4
        /*0074*/ 	.byte	0x02, 0x4a
	.zero		1
	.zero		1


	//----- nvinfo : EIATTR_EXIT_INSTR_OFFSETS
	.align		4
        /*0078*/ 	.byte	0x04, 0x1c
        /*007a*/ 	.short	(.L_51 - .L_50)


	//   ....[0]....
.L_50:
        /*007c*/ 	.word	0x00000070


	//   ....[1]....
        /*0080*/ 	.word	0x00000220


	//----- nvinfo : EIATTR_CRS_STACK_SIZE
	.align		4
.L_51:
        /*0084*/ 	.byte	0x04, 0x1e
        /*0086*/ 	.short	(.L_53 - .L_52)
.L_52:
        /*0088*/ 	.word	0x00000000


	//----- nvinfo : EIATTR_CBANK_PARAM_SIZE
	.align		4
.L_53:
        /*008c*/ 	.byte	0x03, 0x19
        /*008e*/ 	.short	0x0020


	//----- nvinfo : EIATTR_PARAM_CBANK
	.align		4
        /*0090*/ 	.byte	0x04, 0x0a
        /*0092*/ 	.short	(.L_55 - .L_54)
	.align		4
.L_54:
        /*0094*/ 	.word	index@(.nv.constant0._Z5histoPjPKfiiff)
        /*0098*/ 	.short	0x0380
        /*009a*/ 	.short	0x0020


	//----- nvinfo : EIATTR_SW_WAR
	.align		4
.L_55:
        /*009c*/ 	.byte	0x04, 0x36
        /*009e*/ 	.short	(.L_57 - .L_56)
.L_56:
        /*00a0*/ 	.word	0x00000008
.L_57:


//--------------------- .nv.info._Z4scanPjPKji    --------------------------
	.section	.nv.info._Z4scanPjPKji,"",@"SHT_CUDA_INFO"
	.sectionflags	@""
	.align	4


	//----- nvinfo : EIATTR_CUDA_API_VERSION
	.align		4
        /*0000*/ 	.byte	0x04, 0x37
        /*0002*/ 	.short	(.L_59 - .L_58)
.L_58:
        /*0004*/ 	.word	0x00000082


	//----- nvinfo : EIATTR_KPARAM_INFO
	.align		4
.L_59:
        /*0008*/ 	.byte	0x04, 0x17
        /*000a*/ 	.short	(.L_61 - .L_60)
.L_60:
        /*000c*/ 	.word	0x00000000
        /*0010*/ 	.short	0x0002
        /*0012*/ 	.short	0x0010
        /*0014*/ 	.byte	0x00, 0xf0, 0x11, 0x00


	//----- nvinfo : EIATTR_KPARAM_INFO
	.align		4
.L_61:
        /*0018*/ 	.byte	0x04, 0x17
        /*001a*/ 	.short	(.L_63 - .L_62)
.L_62:
        /*001c*/ 	.word	0x00000000
        /*0020*/ 	.short	0x0001
        /*0022*/ 	.short	0x0008
        /*0024*/ 	.byte	0x00, 0xf5, 0x21, 0x00


	//----- nvinfo : EIATTR_KPARAM_INFO
	.align		4
.L_63:
        /*0028*/ 	.byte	0x04, 0x17
        /*002a*/ 	.short	(.L_65 - .L_64)
.L_64:
        /*002c*/ 	.word	0x00000000
        /*0030*/ 	.short	0x0000
        /*0032*/ 	.short	0x0000
        /*0034*/ 	.byte	0x00, 0xf5, 0x21, 0x00


	//----- nvinfo : EIATTR_SPARSE_MMA_MASK
	.align		4
.L_65:
        /*0038*/ 	.byte	0x03, 0x50
        /*003a*/ 	.short	0x0000


	//----- nvinfo : EIATTR_MAXREG_COUNT
	.align		4
        /*003c*/ 	.byte	0x03, 0x1b
        /*003e*/ 	.short	0x00ff


	//----- nvinfo : EIATTR_NUM_BARRIERS
	.align		4
        /*0040*/ 	.byte	0x02, 0x4c
        /*0042*/ 	.byte	0x01
	.zero		1


	//----- nvinfo : EIATTR_MERCURY_ISA_VERSION
	.align		4
        /*0044*/ 	.byte	0x03, 0x5f
        /*0046*/ 	.short	0x0101


	//----- nvinfo : EIATTR_VRC_CTA_INIT_COUNT
	.align		4
        /*0048*/ 	.byte	0x02, 0x4a
	.zero		1
	.zero		1


	//----- nvinfo : EIATTR_EXIT_INSTR_OFFSETS
	.align		4
        /*004c*/ 	.byte	0x04, 0x1c
        /*004e*/ 	.short	(.L_67 - .L_66)


	//   ....[0]....
.L_66:
        /*0050*/ 	.word	0x00000450


	//----- nvinfo : EIATTR_CRS_STACK_SIZE
	.align		4
.L_67:
        /*0054*/ 	.byte	0x04, 0x1e
        /*0056*/ 	.short	(.L_69 - .L_68)
.L_68:
        /*0058*/ 	.word	0x00000000


	//----- nvinfo : EIATTR_CBANK_PARAM_SIZE
	.align		4
.L_69:
        /*005c*/ 	.byte	0x03, 0x19
        /*005e*/ 	.short	0x0014


	//----- nvinfo : EIATTR_PARAM_CBANK
	.align		4
        /*0060*/ 	.byte	0x04, 0x0a
        /*0062*/ 	.short	(.L_71 - .L_70)
	.align		4
.L_70:
        /*0064*/ 	.word	index@(.nv.constant0._Z4scanPjPKji)
        /*0068*/ 	.short	0x0380
        /*006a*/ 	.short	0x0014


	//----- nvinfo : EIATTR_SW_WAR
	.align		4
.L_71:
        /*006c*/ 	.byte	0x04, 0x36
        /*006e*/ 	.short	(.L_73 - .L_72)
.L_72:
        /*0070*/ 	.word	0x00000008
.L_73:


//--------------------- .nv.callgraph             --------------------------
	.section	.nv.callgraph,"",@"SHT_CUDA_CALLGRAPH"
	.align	4
	.sectionentsize	8
	.align		4
        /*0000*/ 	.word	0x00000000
	.align		4
        /*0004*/ 	.word	0xffffffff
	.align		4
        /*0008*/ 	.word	0x00000000
	.align		4
        /*000c*/ 	.word	0xfffffffe
	.align		4
        /*0010*/ 	.word	0x00000000
	.align		4
        /*0014*/ 	.word	0xfffffffd
	.align		4
        /*0018*/ 	.word	0x00000000
	.align		4
        /*001c*/ 	.word	0xfffffffc


//--------------------- .text._Z6reducePfPKfb     --------------------------
	.section	.text._Z6reducePfPKfb,"ax",@progbits
	.align	128
        .global         _Z6reducePfPKfb
        .type           _Z6reducePfPKfb,@function
        .size           _Z6reducePfPKfb,(.L_x_27 - _Z6reducePfPKfb)
        .other          _Z6reducePfPKfb,@"STO_CUDA_ENTRY STV_DEFAULT"
_Z6reducePfPKfb:
.text._Z6reducePfPKfb:
[----:B------:R-:W-:Y:S01]  /*0000*/  LDC R1, c[0x0][0x37c] ;  /* 0x0000df00ff017b82 */ /* 0x000fe20000000800 */
[----:B------:R-:W0:Y:S07]  /*0010*/  S2R R7, SR_TID.X ;  /* 0x0000000000077919 */ /* 0x000e2e0000002100 */
[----:B------:R-:W1:Y:S01]  /*0020*/  LDC.64 R2, c[0x0][0x388] ;  /* 0x0000e200ff027b82 */ /* 0x000e620000000a00 */
[----:B------:R-:W0:Y:S01]  /*0030*/  LDCU UR8, c[0x0][0x360] ;  /* 0x00006c00ff0877ac */ /* 0x000e220008000800 */
[----:B------:R-:W0:Y:S01]  /*0040*/  S2R R4, SR_CTAID.X ;  /* 0x0000000000047919 */ /* 0x000e220000002500 */
[----:B------:R-:W2:Y:S01]  /*0050*/  LDCU.64 UR6, c[0x0][0x358] ;  /* 0x00006b00ff0677ac */ /* 0x000ea20008000a00 */
[----:B0-----:R-:W-:-:S04]  /*0060*/  IMAD R5, R4, UR8, R7 ;  /* 0x0000000804057c24 */ /* 0x001fc8000f8e0207 */
[----:B-1----:R-:W-:-:S06]  /*0070*/  IMAD.WIDE R2, R5, 0x4, R2 ;  /* 0x0000000405027825 */ /* 0x002fcc00078e0202 */
[----:B--2---:R-:W2:Y:S01]  /*0080*/  LDG.E R2, desc[UR6][R2.64] ;  /* 0x0000000602027981 */ /* 0x004ea2000c1e1900 */
[----:B------:R-:W0:Y:S01]  /*0090*/  S2UR UR5, SR_CgaCtaId ;  /* 0x00000000000579c3 */ /* 0x000e220000008800 */
[----:B------:R-:W-:Y:S01]  /*00a0*/  UMOV UR4, 0x400 ;  /* 0x0000040000047882 */ /* 0x000fe20000000000 */
[----:B------:R-:W-:Y:S02]  /*00b0*/  UISETP.GE.U32.AND UP0, UPT, UR8, 0x2, UPT ;  /* 0x000000020800788c */ /* 0x000fe4000bf06070 */
[----:B0-----:R-:W-:-:S06]  /*00c0*/  ULEA UR4, UR5, UR4, 0x18 ;  /* 0x0000000405047291 */ /* 0x001fcc000f8ec0ff */
[----:B------:R-:W-:-:S05]  /*00d0*/  LEA R5, R7, UR4, 0x2 ;  /* 0x0000000407057c11 */ /* 0x000fca000f8e10ff */
[----:B--2---:R0:W-:Y:S01]  /*00e0*/  STS [R5], R2 ;  /* 0x0000000205007388 */ /* 0x0041e20000000800 */
[----:B------:R-:W-:Y:S06]  /*00f0*/  BAR.SYNC.DEFER_BLOCKING 0x0 ;  /* 0x0000000000007b1d */ /* 0x000fec0000010000 */
[----:B------:R-:W-:Y:S05]  /*0100*/  BRA.U !UP0, `(.L_x_0) ;  /* 0x00000001086c7547 */ /* 0x000fea000b800000 */
[----:B------:R-:W-:Y:S01]  /*0110*/  IMAD.U32 R0, RZ, RZ, UR8 ;  /* 0x00000008ff007e24 */ /* 0x000fe2000f8e00ff */
[----:B------:R-:W1:Y:S06]  /*0120*/  LDCU.U8 UR5, c[0x0][0x390] ;  /* 0x00007200ff0577ac */ /* 0x000e6c0008000000 */
.L_x_4:
[--C-:B------:R-:W-:Y:S01]  /*0130*/  IMAD.MOV.U32 R6, RZ, RZ, R0.reuse ;  /* 0x000000ffff067224 */ /* 0x100fe200078e0000 */
[----:B------:R-:W-:Y:S01]  /*0140*/  SHF.R.U32.HI R0, RZ, 0x1, R0 ;  /* 0x00000001ff007819 */ /* 0x000fe20000011600 */
[----:B------:R-:W-:Y:S03]  /*0150*/  BSSY.RECONVERGENT B0, `(.L_x_1) ;  /* 0x0000013000007945 */ /* 0x000fe60003800200 */
[----:B------:R-:W-:-:S13]  /*0160*/  ISETP.GE.U32.AND P0, PT, R7, R0, PT ;  /* 0x000000000700720c */ /* 0x000fda0003f06070 */
[----:B--23--:R-:W-:Y:S05]  /*0170*/  @P0 BRA `(.L_x_2) ;  /* 0x0000000000400947 */ /* 0x00cfea0003800000 */
[----:B-1----:R-:W-:-:S04]  /*0180*/  UPRMT UR4, UR5, 0x8880, URZ ;  /* 0x0000888005047896 */ /* 0x002fc800080000ff */
[----:B------:R-:W-:-:S09]  /*0190*/  UISETP.NE.AND UP0, UPT, UR4, URZ, UPT ;  /* 0x000000ff0400728c */ /* 0x000fd2000bf05270 */
[----:B------:R-:W-:Y:S05]  /*01a0*/  BRA.U !UP0, `(.L_x_3) ;  /* 0x00000001081c7547 */ /* 0x000fea000b800000 */
[----:B------:R-:W-:Y:S01]  /*01b0*/  IMAD R3, R0, 0x4, R5 ;  /* 0x0000000400037824 */ /* 0x000fe200078e0205 */
[----:B0-----:R-:W-:Y:S05]  /*01c0*/  LDS R2, [R5] ;  /* 0x0000000005027984 */ /* 0x001fea0000000800 */
[----:B------:R-:W0:Y:S02]  /*01d0*/  LDS R3, [R3] ;  /* 0x0000000003037984 */ /* 0x000e240000000800 */
[----:B0-----:R-:W-:-:S04]  /*01e0*/  FSETP.GT.AND P0, PT, R2, R3, PT ;  /* 0x000000030200720b */ /* 0x001fc80003f04000 */
[----:B------:R-:W-:-:S05]  /*01f0*/  FSEL R2, R2, R3, P0 ;  /* 0x0000000302027208 */ /* 0x000fca0000000000 */
[----:B------:R2:W-:Y:S01]  /*0200*/  STS [R5], R2 ;  /* 0x0000000205007388 */ /* 0x0005e20000000800 */
[----:B------:R-:W-:Y:S05]  /*0210*/  BRA `(.L_x_2) ;  /* 0x0000000000187947 */ /* 0x000fea0003800000 */
.L_x_3:
[----:B------:R-:W-:Y:S01]  /*0220*/  IMAD R8, R0, 0x4, R5 ;  /* 0x0000000400087824 */ /* 0x000fe200078e0205 */
[----:B------:R-:W-:Y:S04]  /*0230*/  LDS R3, [R5] ;  /* 0x0000000005037984 */ /* 0x000fe80000000800 */
[----:B0-----:R-:W0:Y:S02]  /*0240*/  LDS R2, [R8] ;  /* 0x0000000008027984 */ /* 0x001e240000000800 */
[----:B0-----:R-:W-:-:S04]  /*0250*/  FSETP.GEU.AND P0, PT, R3, R2, PT ;  /* 0x000000020300720b */ /* 0x001fc80003f0e000 */
[----:B------:R-:W-:-:S05]  /*0260*/  FSEL R2, R3, R2, !P0 ;  /* 0x0000000203027208 */ /* 0x000fca0004000000 */
[----:B------:R3:W-:Y:S04]  /*0270*/  STS [R5], R2 ;  /* 0x0000000205007388 */ /* 0x0007e80000000800 */
.L_x_2:
[----:B-1----:R-:W-:Y:S05]  /*0280*/  BSYNC.RECONVERGENT B0 ;  /* 0x0000000000007941 */ /* 0x002fea0003800200 */
.L_x_1:
[----:B------:R-:W-:Y:S01]  /*0290*/  BAR.SYNC.DEFER_BLOCKING 0x0 ;  /* 0x0000000000007b1d */ /* 0x000fe20000010000 */
[----:B------:R-:W-:-:S13]  /*02a0*/  ISETP.GT.U32.AND P0, PT, R6, 0x3, PT ;  /* 0x000000030600780c */ /* 0x000fda0003f04070 */
[----:B------:R-:W-:Y:S05]  /*02b0*/  @P0 BRA `(.L_x_4) ;  /* 0xfffffffc009c0947 */ /* 0x000fea000383ffff */
.L_x_0:
[----:B------:R-:W-:-:S13]  /*02c0*/  ISETP.NE.AND P0, PT, R7, RZ, PT ;  /* 0x000000ff0700720c */ /* 0x000fda0003f05270 */
[----:B------:R-:W-:Y:S05]  /*02d0*/  @P0 EXIT ;  /* 0x000000000000094d */ /* 0x000fea0003800000 */
[----:B------:R-:W1:Y:S01]  /*02e0*/  S2UR UR5, SR_CgaCtaId ;  /* 0x00000000000579c3 */ /* 0x000e620000008800 */
[----:B------:R-:W-:-:S07]  /*02f0*/  UMOV UR4, 0x400 ;  /* 0x0000040000047882 */ /* 0x000fce0000000000 */
[----:B0-23--:R-:W0:Y:S01]  /*0300*/  LDC.64 R2, c[0x0][0x380] ;  /* 0x0000e000ff027b82 */ /* 0x00de220000000a00 */
[----:B-1----:R-:W-:Y:S01]  /*0310*/  ULEA UR4, UR5, UR4, 0x18 ;  /* 0x0000000405047291 */ /* 0x002fe2000f8ec0ff */
[----:B0-----:R-:W-:-:S08]  /*0320*/  IMAD.WIDE.U32 R2, R4, 0x4, R2 ;  /* 0x0000000404027825 */ /* 0x001fd000078e0002 */
[----:B------:R-:W0:Y:S04]  /*0330*/  LDS R5, [UR4] ;  /* 0x00000004ff057984 */ /* 0x000e280008000800 */
[----:B0-----:R-:W-:Y:S01]  /*0340*/  STG.E desc[UR6][R2.64], R5 ;  /* 0x0000000502007986 */ /* 0x001fe2000c101906 */
[----:B------:R-:W-:Y:S05]  /*0350*/  EXIT ;  /* 0x000000000000794d */ /* 0x000fea0003800000 */
.L_x_5:
[----:B------:R-:W-:-:S00]  /*0360*/  BRA `(.L_x_5) ;  /* 0xfffffffc00fc7947 */ /* 0x000fc0000383ffff */
[----:B------:R-:W-:-:S00]  /*0370*/  NOP ;  /* 0x0000000000007918 */ /* 0x000fc00000000000 */
        /* <DEDUP_REMOVED lines=8> */
.L_x_27:


//--------------------- .text._Z5histoPjPKfiiff   --------------------------
	.section	.text._Z5histoPjPKfiiff,"ax",@progbits
	.align	128
        .global         _Z5histoPjPKfiiff
        .type           _Z5histoPjPKfiiff,@function
        .size           _Z5histoPjPKfiiff,(.L_x_26 - _Z5histoPjPKfiiff)
        .other          _Z5histoPjPKfiiff,@"STO_CUDA_ENTRY STV_DEFAULT"
_Z5histoPjPKfiiff:
.text._Z5histoPjPKfiiff:
[----:B------:R-:W-:Y:S01]  /*0000*/  LDC R1, c[0x0][0x37c] ;  /* 0x0000df00ff017b82 */ /* 0x000fe20000000800 */
[----:B------:R-:W0:Y:S01]  /*0010*/  S2R R5, SR_TID.X ;  /* 0x0000000000057919 */ /* 0x000e220000002100 */
[----:B------:R-:W0:Y:S01]  /*0020*/  LDCU UR4, c[0x0][0x360] ;  /* 0x00006c00ff0477ac */ /* 0x000e220008000800 */
[----:B------:R-:W0:Y:S01]  /*0030*/  S2R R0, SR_CTAID.X ;  /* 0x0000000000007919 */ /* 0x000e220000002500 */
[----:B------:R-:W1:Y:S01]  /*0040*/  LDCU UR5, c[0x0][0x394] ;  /* 0x00007280ff0577ac */ /* 0x000e620008000800 */
[----:B0-----:R-:W-:-:S05]  /*0050*/  IMAD R5, R0, UR4, R5 ;  /* 0x0000000400057c24 */ /* 0x001fca000f8e0205 */
[----:B-1----:R-:W-:-:S13]  /*0060*/  ISETP.GE.AND P0, PT, R5, UR5, PT ;  /* 0x0000000505007c0c */ /* 0x002fda000bf06270 */
[----:B------:R-:W-:Y:S05]  /*0070*/  @P0 EXIT ;  /* 0x000000000000094d */ /* 0x000fea0003800000 */
[----:B------:R-:W0:Y:S01]  /*0080*/  LDC.64 R2, c[0x0][0x388] ;  /* 0x0000e200ff027b82 */ /* 0x000e220000000a00 */
[----:B------:R-:W1:Y:S07]  /*0090*/  LDCU.64 UR4, c[0x0][0x358] ;  /* 0x00006b00ff0477ac */ /* 0x000e6e0008000a00 */
[----:B------:R-:W2:Y:S01]  /*00a0*/  LDC.64 R6, c[0x0][0x398] ;  /* 0x0000e600ff067b82 */ /* 0x000ea20000000a00 */
[----:B0-----:R-:W-:-:S06]  /*00b0*/  IMAD.WIDE R2, R5, 0x4, R2 ;  /* 0x0000000405027825 */ /* 0x001fcc00078e0202 */
[----:B-1----:R-:W3:Y:S01]  /*00c0*/  LDG.E R3, desc[UR4][R2.64] ;  /* 0x0000000402037981 */ /* 0x002ee2000c1e1900 */
[----:B------:R-:W-:Y:S01]  /*00d0*/  BSSY.RECONVERGENT B0, `(.L_x_6) ;  /* 0x000000c000007945 */ /* 0x000fe20003800200 */
[----:B--2---:R-:W0:Y:S02]  /*00e0*/  MUFU.RCP R4, R7 ;  /* 0x0000000700047308 */ /* 0x004e240000001000 */
[----:B0-----:R-:W-:-:S04]  /*00f0*/  FFMA R5, R4, -R7, 1 ;  /* 0x3f80000004057423 */ /* 0x001fc80000000807 */
[----:B------:R-:W-:Y:S01]  /*0100*/  FFMA R5, R4, R5, R4 ;  /* 0x0000000504057223 */ /* 0x000fe20000000004 */
[----:B---3--:R-:W-:-:S04]  /*0110*/  FADD R0, R3, -R6 ;  /* 0x8000000603007221 */ /* 0x008fc80000000000 */
[----:B------:R-:W0:Y:S01]  /*0120*/  FCHK P0, R0, R7 ;  /* 0x0000000700007302 */ /* 0x000e220000000000 */
[----:B------:R-:W-:-:S04]  /*0130*/  FFMA R4, R0, R5, RZ ;  /* 0x0000000500047223 */ /* 0x000fc800000000ff */
[----:B------:R-:W-:-:S04]  /*0140*/  FFMA R6, R4, -R7, R0 ;  /* 0x8000000704067223 */ /* 0x000fc80000000000 */
[----:B------:R-:W-:Y:S01]  /*0150*/  FFMA R4, R5, R6, R4 ;  /* 0x0000000605047223 */ /* 0x000fe20000000004 */
[----:B0-----:R-:W-:Y:S06]  /*0160*/  @!P0 BRA `(.L_x_7) ;  /* 0x0000000000088947 */ /* 0x001fec0003800000 */
[----:B------:R-:W-:-:S07]  /*0170*/  MOV R2, 0x190 ;  /* 0x0000019000027802 */ /* 0x000fce0000000f00 */
[----:B------:R-:W-:Y:S05]  /*0180*/  CALL.REL.NOINC `($__internal_0_$__cuda_sm3x_div_rn_noftz_f32_slowpath) ;  /* 0x0000000000287944 */ /* 0x000fea0003c00000 */
.L_x_7:
[----:B------:R-:W-:Y:S05]  /*0190*/  BSYNC.RECONVERGENT B0 ;  /* 0x0000000000007941 */ /* 0x000fea0003800200 */
.L_x_6:
[----:B------:R-:W0:Y:S01]  /*01a0*/  LDCU UR6, c[0x0][0x390] ;  /* 0x00007200ff0677ac */ /* 0x000e220008000800 */
[----:B------:R-:W1:Y:S01]  /*01b0*/  LDC.64 R2, c[0x0][0x380] ;  /* 0x0000e000ff027b82 */ /* 0x000e620000000a00 */
[----:B------:R-:W-:Y:S01]  /*01c0*/  IMAD.MOV.U32 R7, RZ, RZ, 0x1 ;  /* 0x00000001ff077424 */ /* 0x000fe200078e00ff */
[----:B0-----:R-:W-:-:S05]  /*01d0*/  I2FP.F32.S32 R5, UR6 ;  /* 0x0000000600057c45 */ /* 0x001fca0008201400 */
[----:B------:R-:W-:-:S04]  /*01e0*/  FMUL R4, R5, R4 ;  /* 0x0000000405047220 */ /* 0x000fc80000400000 */
[----:B------:R-:W1:Y:S02]  /*01f0*/  F2I.TRUNC.NTZ R5, R4 ;  /* 0x0000000400057305 */ /* 0x000e64000020f100 */
[----:B-1----:R-:W-:-:S05]  /*0200*/  IMAD.WIDE R2, R5, 0x4, R2 ;  /* 0x0000000405027825 */ /* 0x002fca00078e0202 */
[----:B------:R-:W-:Y:S01]  /*0210*/  REDG.E.ADD.STRONG.GPU desc[UR4][R2.64], R7 ;  /* 0x000000070200798e */ /* 0x000fe2000c12e104 */
[----:B------:R-:W-:Y:S05]  /*0220*/  EXIT ;  /* 0x000000000000794d */ /* 0x000fea0003800000 */
        .weak           $__internal_0_$__cuda_sm3x_div_rn_noftz_f32_slowpath
        .type           $__internal_0_$__cuda_sm3x_div_rn_noftz_f32_slowpath,@function
        .size           $__internal_0_$__cuda_sm3x_div_rn_noftz_f32_slowpath,(.L_x_26 - $__internal_0_$__cuda_sm3x_div_rn_noftz_f32_slowpath)
$__internal_0_$__cuda_sm3x_div_rn_noftz_f32_slowpath:
[----:B------:R-:W0:Y:S01]  /*0230*/  LDC R3, c[0x0][0x39c] ;  /* 0x0000e700ff037b82 */ /* 0x000e220000000800 */
[--C-:B------:R-:W-:Y:S01]  /*0240*/  SHF.R.U32.HI R4, RZ, 0x17, R0.reuse ;  /* 0x00000017ff047819 */ /* 0x100fe20000011600 */
[----:B------:R-:W1:Y:S01]  /*0250*/  LDCU UR6, c[0x0][0x39c] ;  /* 0x00007380ff0677ac */ /* 0x000e620008000800 */
[----:B------:R-:W-:Y:S01]  /*0260*/  BSSY.RECONVERGENT B1, `(.L_x_8) ;  /* 0x0000064000017945 */ /* 0x000fe20003800200 */
[----:B------:R-:W-:Y:S01]  /*0270*/  IMAD.MOV.U32 R6, RZ, RZ, R0 ;  /* 0x000000ffff067224 */ /* 0x000fe200078e0000 */
[----:B------:R-:W-:-:S05]  /*0280*/  LOP3.LUT R4, R4, 0xff, RZ, 0xc0, !PT ;  /* 0x000000ff04047812 */ /* 0x000fca00078ec0ff */
[----:B------:R-:W-:Y:S02]  /*0290*/  VIADD R9, R4, 0xffffffff ;  /* 0xffffffff04097836 */ /* 0x000fe40000000000 */
[----:B-1----:R-:W-:Y:S01]  /*02a0*/  IMAD.U32 R7, RZ, RZ, UR6 ;  /* 0x00000006ff077e24 */ /* 0x002fe2000f8e00ff */
[----:B0-----:R-:W-:-:S04]  /*02b0*/  SHF.R.U32.HI R5, RZ, 0x17, R3 ;  /* 0x00000017ff057819 */ /* 0x001fc80000011603 */
[----:B------:R-:W-:-:S05]  /*02c0*/  LOP3.LUT R5, R5, 0xff, RZ, 0xc0, !PT ;  /* 0x000000ff05057812 */ /* 0x000fca00078ec0ff */
[----:B------:R-:W-:-:S05]  /*02d0*/  VIADD R10, R5, 0xffffffff ;  /* 0xffffffff050a7836 */ /* 0x000fca0000000000 */
[----:B------:R-:W-:-:S04]  /*02e0*/  ISETP.GT.U32.AND P0, PT, R10, 0xfd, PT ;  /* 0x000000fd0a00780c */ /* 0x000fc80003f04070 */
[----:B------:R-:W-:-:S13]  /*02f0*/  ISETP.GT.U32.OR P0, PT, R9, 0xfd, P0 ;  /* 0x000000fd0900780c */ /* 0x000fda0000704470 */
[----:B------:R-:W-:Y:S01]  /*0300*/  @!P0 IMAD.MOV.U32 R8, RZ, RZ, RZ ;  /* 0x000000ffff088224 */ /* 0x000fe200078e00ff */
[----:B------:R-:W-:Y:S06]  /*0310*/  @!P0 BRA `(.L_x_9) ;  /* 0x00000000005c8947 */ /* 0x000fec0003800000 */
[----:B------:R-:W-:Y:S02]  /*0320*/  FSETP.GTU.FTZ.AND P1, PT, |R3|, +INF , PT ;  /* 0x7f8000000300780b */ /* 0x000fe40003f3c200 */
[----:B------:R-:W-:-:S04]  /*0330*/  FSETP.GTU.FTZ.AND P0, PT, |R0|, +INF , PT ;  /* 0x7f8000000000780b */ /* 0x000fc80003f1c200 */
[----:B------:R-:W-:-:S13]  /*0340*/  PLOP3.LUT P0, PT, P0, P1, PT, 0xf8, 0x8f ;  /* 0x00000000008f781c */ /* 0x000fda0000703f70 */
[----:B------:R-:W-:Y:S05]  /*0350*/  @P0 BRA `(.L_x_10) ;  /* 0x00000004004c0947 */ /* 0x000fea0003800000 */
[----:B------:R-:W-:-:S13]  /*0360*/  LOP3.LUT P0, RZ, R7, 0x7fffffff, R6, 0xc8, !PT ;  /* 0x7fffffff07ff7812 */ /* 0x000fda000780c806 */
[----:B------:R-:W-:Y:S05]  /*0370*/  @!P0 BRA `(.L_x_11) ;  /* 0x00000004003c8947 */ /* 0x000fea0003800000 */
[C---:B------:R-:W-:Y:S02]  /*0380*/  FSETP.NEU.FTZ.AND P2, PT, |R0|.reuse, +INF , PT ;  /* 0x7f8000000000780b */ /* 0x040fe40003f5d200 */
[----:B------:R-:W-:Y:S02]  /*0390*/  FSETP.NEU.FTZ.AND P1, PT, |R3|, +INF , PT ;  /* 0x7f8000000300780b */ /* 0x000fe40003f3d200 */
[----:B------:R-:W-:-:S11]  /*03a0*/  FSETP.NEU.FTZ.AND P0, PT, |R0|, +INF , PT ;  /* 0x7f8000000000780b */ /* 0x000fd60003f1d200 */
[----:B------:R-:W-:Y:S05]  /*03b0*/  @!P1 BRA !P2, `(.L_x_11) ;  /* 0x00000004002c9947 */ /* 0x000fea0005000000 */
[----:B------:R-:W-:-:S04]  /*03c0*/  LOP3.LUT P2, RZ, R6, 0x7fffffff, RZ, 0xc0, !PT ;  /* 0x7fffffff06ff7812 */ /* 0x000fc8000784c0ff */
[----:B------:R-:W-:-:S13]  /*03d0*/  PLOP3.LUT P1, PT, P1, P2, PT, 0x2f, 0xf2 ;  /* 0x0000000000f2781c */ /* 0x000fda0000f24577 */
[----:B------:R-:W-:Y:S05]  /*03e0*/  @P1 BRA `(.L_x_12) ;  /* 0x0000000400181947 */ /* 0x000fea0003800000 */
[----:B------:R-:W-:-:S04]  /*03f0*/  LOP3.LUT P1, RZ, R7, 0x7fffffff, RZ, 0xc0, !PT ;  /* 0x7fffffff07ff7812 */ /* 0x000fc8000782c0ff */
[----:B------:R-:W-:-:S13]  /*0400*/  PLOP3.LUT P0, PT, P0, P1, PT, 0x2f, 0xf2 ;  /* 0x0000000000f2781c */ /* 0x000fda0000702577 */
[----:B------:R-:W-:Y:S05]  /*0410*/  @P0 BRA `(.L_x_13) ;  /* 0x0000000400000947 */ /* 0x000fea0003800000 */
[----:B------:R-:W-:Y:S02]  /*0420*/  ISETP.GE.AND P0, PT, R9, RZ, PT ;  /* 0x000000ff0900720c */ /* 0x000fe40003f06270 */
[----:B------:R-:W-:-:S11]  /*0430*/  ISETP.GE.AND P1, PT, R10, RZ, PT ;  /* 0x000000ff0a00720c */ /* 0x000fd60003f26270 */
[----:B------:R-:W-:Y:S02]  /*0440*/  @P0 IMAD.MOV.U32 R8, RZ, RZ, RZ ;  /* 0x000000ffff080224 */ /* 0x000fe400078e00ff */
[----:B------:R-:W-:Y:S01]  /*0450*/  @!P0 FFMA R6, R0, 1.84467440737095516160e+19, RZ ;  /* 0x5f80000000068823 */ /* 0x000fe200000000ff */
[----:B------:R-:W-:Y:S02]  /*0460*/  @!P0 IMAD.MOV.U32 R8, RZ, RZ, -0x40 ;  /* 0xffffffc0ff088424 */ /* 0x000fe400078e00ff */
[----:B------:R-:W-:Y:S02]  /*0470*/  @!P1 FFMA R7, R3, 1.84467440737095516160e+19, RZ ;  /* 0x5f80000003079823 */ /* 0x000fe400000000ff */
[----:B------:R-:W-:-:S07]  /*0480*/  @!P1 VIADD R8, R8, 0x40 ;  /* 0x0000004008089836 */ /* 0x000fce0000000000 */
.L_x_9:
[----:B------:R-:W-:Y:S01]  /*0490*/  LEA R0, R5, 0xc0800000, 0x17 ;  /* 0xc080000005007811 */ /* 0x000fe200078eb8ff */
[----:B------:R-:W-:Y:S01]  /*04a0*/  VIADD R4, R4, 0xffffff81 ;  /* 0xffffff8104047836 */ /* 0x000fe20000000000 */
[----:B------:R-:W-:Y:S03]  /*04b0*/  BSSY.RECONVERGENT B2, `(.L_x_14) ;  /* 0x0000035000027945 */ /* 0x000fe60003800200 */
[----:B------:R-:W-:Y:S01]  /*04c0*/  IMAD.IADD R7, R7, 0x1, -R0 ;  /* 0x0000000107077824 */ /* 0x000fe200078e0a00 */
[C---:B------:R-:W-:Y:S01]  /*04d0*/  IADD3 R5, PT, PT, R4.reuse, 0x7f, -R5 ;  /* 0x0000007f04057810 */ /* 0x040fe20007ffe805 */
[----:B------:R-:W-:Y:S02]  /*04e0*/  IMAD R0, R4, -0x800000, R6 ;  /* 0xff80000004007824 */ /* 0x000fe400078e0206 */
[----:B------:R-:W0:Y:S01]  /*04f0*/  MUFU.RCP R3, R7 ;  /* 0x0000000700037308 */ /* 0x000e220000001000 */
[----:B------:R-:W-:Y:S01]  /*0500*/  FADD.FTZ R9, -R7, -RZ ;  /* 0x800000ff07097221 */ /* 0x000fe20000010100 */
[----:B------:R-:W-:-:S03]  /*0510*/  IMAD.IADD R5, R5, 0x1, R8 ;  /* 0x0000000105057824 */ /* 0x000fc600078e0208 */
[----:B0-----:R-:W-:-:S04]  /*0520*/  FFMA R10, R3, R9, 1 ;  /* 0x3f800000030a7423 */ /* 0x001fc80000000009 */
[----:B------:R-:W-:-:S04]  /*0530*/  FFMA R10, R3, R10, R3 ;  /* 0x0000000a030a7223 */ /* 0x000fc80000000003 */
[----:B------:R-:W-:-:S04]  /*0540*/  FFMA R3, R0, R10, RZ ;  /* 0x0000000a00037223 */ /* 0x000fc800000000ff */
[----:B------:R-:W-:-:S04]  /*0550*/  FFMA R6, R9, R3, R0 ;  /* 0x0000000309067223 */ /* 0x000fc80000000000 */
[----:B------:R-:W-:-:S04]  /*0560*/  FFMA R11, R10, R6, R3 ;  /* 0x000000060a0b7223 */ /* 0x000fc80000000003 */
[----:B------:R-:W-:-:S04]  /*0570*/  FFMA R6, R9, R11, R0 ;  /* 0x0000000b09067223 */ /* 0x000fc80000000000 */
[----:B------:R-:W-:-:S05]  /*0580*/  FFMA R3, R10, R6, R11 ;  /* 0x000000060a037223 */ /* 0x000fca000000000b */
[----:B------:R-:W-:-:S04]  /*0590*/  SHF.R.U32.HI R0, RZ, 0x17, R3 ;  /* 0x00000017ff007819 */ /* 0x000fc80000011603 */
[----:B------:R-:W-:-:S05]  /*05a0*/  LOP3.LUT R0, R0, 0xff, RZ, 0xc0, !PT ;  /* 0x000000ff00007812 */ /* 0x000fca00078ec0ff */
[----:B------:R-:W-:-:S04]  /*05b0*/  IMAD.IADD R8, R0, 0x1, R5 ;  /* 0x0000000100087824 */ /* 0x000fc800078e0205 */
[----:B------:R-:W-:-:S05]  /*05c0*/  VIADD R0, R8, 0xffffffff ;  /* 0xffffffff08007836 */ /* 0x000fca0000000000 */
[----:B------:R-:W-:-:S13]  /*05d0*/  ISETP.GE.U32.AND P0, PT, R0, 0xfe, PT ;  /* 0x000000fe0000780c */ /* 0x000fda0003f06070 */
[----:B------:R-:W-:Y:S05]  /*05e0*/  @!P0 BRA `(.L_x_15) ;  /* 0x0000000000808947 */ /* 0x000fea0003800000 */
[----:B------:R-:W-:-:S13]  /*05f0*/  ISETP.GT.AND P0, PT, R8, 0xfe, PT ;  /* 0x000000fe0800780c */ /* 0x000fda0003f04270 */
[----:B------:R-:W-:Y:S05]  /*0600*/  @P0 BRA `(.L_x_16) ;  /* 0x00000000006c0947 */ /* 0x000fea0003800000 */
[----:B------:R-:W-:-:S13]  /*0610*/  ISETP.GE.AND P0, PT, R8, 0x1, PT ;  /* 0x000000010800780c */ /* 0x000fda0003f06270 */
[----:B------:R-:W-:Y:S05]  /*0620*/  @P0 BRA `(.L_x_17) ;  /* 0x0000000000740947 */ /* 0x000fea0003800000 */
[----:B------:R-:W-:Y:S02]  /*0630*/  ISETP.GE.AND P0, PT, R8, -0x18, PT ;  /* 0xffffffe80800780c */ /* 0x000fe40003f06270 */
[----:B------:R-:W-:-:S11]  /*0640*/  LOP3.LUT R3, R3, 0x80000000, RZ, 0xc0, !PT ;  /* 0x8000000003037812 */ /* 0x000fd600078ec0ff */
[----:B------:R-:W-:Y:S05]  /*0650*/  @!P0 BRA `(.L_x_17) ;  /* 0x0000000000688947 */ /* 0x000fea0003800000 */
[-CC-:B------:R-:W-:Y:S01]  /*0660*/  FFMA.RZ R0, R10, R6.reuse, R11.reuse ;  /* 0x000000060a007223 */ /* 0x180fe2000000c00b */
[----:B------:R-:W-:Y:S02]  /*0670*/  VIADD R7, R8, 0x20 ;  /* 0x0000002008077836 */ /* 0x000fe40000000000 */
[-CC-:B------:R-:W-:Y:S01]  /*0680*/  FFMA.RM R5, R10, R6.reuse, R11.reuse ;  /* 0x000000060a057223 */ /* 0x180fe2000000400b */
[----:B------:R-:W-:Y:S02]  /*0690*/  ISETP.NE.AND P2, PT, R8, RZ, PT ;  /* 0x000000ff0800720c */ /* 0x000fe40003f45270 */
[----:B------:R-:W-:Y:S01]  /*06a0*/  LOP3.LUT R4, R0, 0x7fffff, RZ, 0xc0, !PT ;  /* 0x007fffff00047812 */ /* 0x000fe200078ec0ff */
[----:B------:R-:W-:Y:S01]  /*06b0*/  FFMA.RP R0, R10, R6, R11 ;  /* 0x000000060a007223 */ /* 0x000fe2000000800b */
[----:B------:R-:W-:Y:S01]  /*06c0*/  IMAD.MOV R6, RZ, RZ, -R8 ;  /* 0x000000ffff067224 */ /* 0x000fe200078e0a08 */
[----:B------:R-:W-:Y:S02]  /*06d0*/  ISETP.NE.AND P1, PT, R8, RZ, PT ;  /* 0x000000ff0800720c */ /* 0x000fe40003f25270 */
[----:B------:R-:W-:-:S02]  /*06e0*/  LOP3.LUT R4, R4, 0x800000, RZ, 0xfc, !PT ;  /* 0x0080000004047812 */ /* 0x000fc400078efcff */
[----:B------:R-:W-:Y:S02]  /*06f0*/  FSETP.NEU.FTZ.AND P0, PT, R0, R5, PT ;  /* 0x000000050000720b */ /* 0x000fe40003f1d000 */
[----:B------:R-:W-:Y:S02]  /*0700*/  SHF.L.U32 R7, R4, R7, RZ ;  /* 0x0000000704077219 */ /* 0x000fe400000006ff */
[----:B------:R-:W-:Y:S02]  /*0710*/  SEL R5, R6, RZ, P2 ;  /* 0x000000ff06057207 */ /* 0x000fe40001000000 */
[----:B------:R-:W-:Y:S02]  /*0720*/  ISETP.NE.AND P1, PT, R7, RZ, P1 ;  /* 0x000000ff0700720c */ /* 0x000fe40000f25270 */
[----:B------:R-:W-:Y:S02]  /*0730*/  SHF.R.U32.HI R5, RZ, R5, R4 ;  /* 0x00000005ff057219 */ /* 0x000fe40000011604 */
[----:B------:R-:W-:-:S02]  /*0740*/  PLOP3.LUT P0, PT, P0, P1, PT, 0xf8, 0x8f ;  /* 0x00000000008f781c */ /* 0x000fc40000703f70 */
[----:B------:R-:W-:Y:S02]  /*0750*/  SHF.R.U32.HI R7, RZ, 0x1, R5 ;  /* 0x00000001ff077819 */ /* 0x000fe40000011605 */
[----:B------:R-:W-:-:S04]  /*0760*/  SEL R0, RZ, 0x1, !P0 ;  /* 0x00000001ff007807 */ /* 0x000fc80004000000 */
[----:B------:R-:W-:-:S04]  /*0770*/  LOP3.LUT R0, R0, 0x1, R7, 0xf8, !PT ;  /* 0x0000000100007812 */ /* 0x000fc800078ef807 */
[----:B------:R-:W-:-:S05]  /*0780*/  LOP3.LUT R0, R0, R5, RZ, 0xc0, !PT ;  /* 0x0000000500007212 */ /* 0x000fca00078ec0ff */
[----:B------:R-:W-:-:S05]  /*0790*/  IMAD.IADD R0, R7, 0x1, R0 ;  /* 0x0000000107007824 */ /* 0x000fca00078e0200 */
[----:B------:R-:W-:Y:S01]  /*07a0*/  LOP3.LUT R3, R0, R3, RZ, 0xfc, !PT ;  /* 0x0000000300037212 */ /* 0x000fe200078efcff */
[----:B------:R-:W-:Y:S06]  /*07b0*/  BRA `(.L_x_17) ;  /* 0x0000000000107947 */ /* 0x000fec0003800000 */
.L_x_16:
[----:B------:R-:W-:-:S04]  /*07c0*/  LOP3.LUT R3, R3, 0x80000000, RZ, 0xc0, !PT ;  /* 0x8000000003037812 */ /* 0x000fc800078ec0ff */
[----:B------:R-:W-:Y:S01]  /*07d0*/  LOP3.LUT R3, R3, 0x7f800000, RZ, 0xfc, !PT ;  /* 0x7f80000003037812 */ /* 0x000fe200078efcff */
[----:B------:R-:W-:Y:S06]  /*07e0*/  BRA `(.L_x_17) ;  /* 0x0000000000047947 */ /* 0x000fec0003800000 */
.L_x_15:
[----:B------:R-:W-:-:S07]  /*07f0*/  IMAD R3, R5, 0x800000, R3 ;  /* 0x0080000005037824 */ /* 0x000fce00078e0203 */
.L_x_17:
[----:B------:R-:W-:Y:S05]  /*0800*/  BSYNC.RECONVERGENT B2 ;  /* 0x0000000000027941 */ /* 0x000fea0003800200 */
.L_x_14:
[----:B------:R-:W-:Y:S05]  /*0810*/  BRA `(.L_x_18) ;  /* 0x0000000000207947 */ /* 0x000fea0003800000 */
.L_x_13:
[----:B------:R-:W-:-:S04]  /*0820*/  LOP3.LUT R3, R7, 0x80000000, R6, 0x48, !PT ;  /* 0x8000000007037812 */ /* 0x000fc800078e4806 */
[----:B------:R-:W-:Y:S01]  /*0830*/  LOP3.LUT R3, R3, 0x7f800000, RZ, 0xfc, !PT ;  /* 0x7f80000003037812 */ /* 0x000fe200078efcff */
[----:B------:R-:W-:Y:S06]  /*0840*/  BRA `(.L_x_18) ;  /* 0x0000000000147947 */ /* 0x000fec0003800000 */
.L_x_12:
[----:B------:R-:W-:Y:S01]  /*0850*/  LOP3.LUT R3, R7, 0x80000000, R6, 0x48, !PT ;  /* 0x8000000007037812 */ /* 0x000fe200078e4806 */
[----:B------:R-:W-:Y:S06]  /*0860*/  BRA `(.L_x_18) ;  /* 0x00000000000c7947 */ /* 0x000fec0003800000 */
.L_x_11:
[----:B------:R-:W0:Y:S01]  /*0870*/  MUFU.RSQ R3, -QNAN ;  /* 0xffc0000000037908 */ /* 0x000e220000001400 */
[----:B------:R-:W-:Y:S05]  /*0880*/  BRA `(.L_x_18) ;  /* 0x0000000000047947 */ /* 0x000fea0003800000 */
.L_x_10:
[----:B------:R-:W-:-:S07]  /*0890*/  FADD.FTZ R3, R0, R3 ;  /* 0x0000000300037221 */ /* 0x000fce0000010000 */
.L_x_18:
[----:B------:R-:W-:Y:S05]  /*08a0*/  BSYNC.RECONVERGENT B1 ;  /* 0x0000000000017941 */ /* 0x000fea0003800200 */
.L_x_8:
[----:B0-----:R-:W-:Y:S02]  /*08b0*/  IMAD.MOV.U32 R4, RZ, RZ, R3 ;  /* 0x000000ffff047224 */ /* 0x001fe400078e0003 */
[----:B------:R-:W-:-:S04]  /*08c0*/  IMAD.MOV.U32 R3, RZ, RZ, 0x0 ;  /* 0x00000000ff037424 */ /* 0x000fc800078e00ff */
[----:B------:R-:W-:Y:S05]  /*08d0*/  RET.REL.NODEC R2 `(_Z5histoPjPKfiiff) ;  /* 0xfffffff402c87950 */ /* 0x000fea0003c3ffff */
.L_x_19:
        /* <DEDUP_REMOVED lines=10> */
.L_x_26:


//--------------------- .text._Z4scanPjPKji       --------------------------
	.section	.text._Z4scanPjPKji,"ax",@progbits
	.align	128
        .global         _Z4scanPjPKji
        .type           _Z4scanPjPKji,@function
        .size           _Z4scanPjPKji,(.L_x_29 - _Z4scanPjPKji)
        .other          _Z4scanPjPKji,@"STO_CUDA_ENTRY STV_DEFAULT"
_Z4scanPjPKji:
.text._Z4scanPjPKji:
[----:B------:R-:W-:Y:S01]  /*0000*/  LDC R1, c[0x0][0x37c] ;  /* 0x0000df00ff017b82 */ /* 0x000fe20000000800 */
[----:B------:R-:W0:Y:S01]  /*0010*/  S2R R0, SR_TID.X ;  /* 0x0000000000007919 */ /* 0x000e220000002100 */
[----:B------:R-:W1:Y:S01]  /*0020*/  LDCU.64 UR6, c[0x0][0x358] ;  /* 0x00006b00ff0677ac */ /* 0x000e620008000a00 */
[----:B0-----:R-:W-:-:S13]  /*0030*/  ISETP.NE.AND P0, PT, R0, RZ, PT ;  /* 0x000000ff0000720c */ /* 0x001fda0003f05270 */
[----:B------:R-:W0:Y:S01]  /*0040*/  @P0 LDC.64 R2, c[0x0][0x388] ;  /* 0x0000e200ff020b82 */ /* 0x000e220000000a00 */
[----:B------:R-:W-:-:S05]  /*0050*/  @P0 IADD3 R5, PT, PT, R0, -0x1, RZ ;  /* 0xffffffff00050810 */ /* 0x000fca0007ffe0ff */
[----:B0-----:R-:W-:-:S06]  /*0060*/  @P0 IMAD.WIDE.U32 R2, R5, 0x4, R2 ;  /* 0x0000000405020825 */ /* 0x001fcc00078e0002 */
[----:B-1----:R0:W2:Y:S01]  /*0070*/  @P0 LDG.E R2, desc[UR6][R2.64] ;  /* 0x0000000602020981 */ /* 0x0020a2000c1e1900 */
[----:B------:R-:W1:Y:S01]  /*0080*/  S2UR UR5, SR_CgaCtaId ;  /* 0x00000000000579c3 */ /* 0x000e620000008800 */
[----:B------:R-:W-:Y:S01]  /*0090*/  UMOV UR4, 0x400 ;  /* 0x0000040000047882 */ /* 0x000fe20000000000 */
[----:B0-----:R-:W-:Y:S01]  /*00a0*/  IMAD.MOV.U32 R3, RZ, RZ, RZ ;  /* 0x000000ffff037224 */ /* 0x001fe200078e00ff */
[----:B-1----:R-:W-:Y:S01]  /*00b0*/  ULEA UR4, UR5, UR4, 0x18 ;  /* 0x0000000405047291 */ /* 0x002fe2000f8ec0ff */
[----:B------:R-:W0:Y:S05]  /*00c0*/  LDCU UR5, c[0x0][0x390] ;  /* 0x00007200ff0577ac */ /* 0x000e2a0008000800 */
[----:B------:R-:W-:-:S05]  /*00d0*/  @P0 IMAD.U32 R5, RZ, RZ, UR4 ;  /* 0x00000004ff050e24 */ /* 0x000fca000f8e00ff */
[----:B------:R-:W-:Y:S01]  /*00e0*/  @P0 LEA R7, R0, R5, 0x2 ;  /* 0x0000000500070211 */ /* 0x000fe200078e10ff */
[----:B------:R-:W-:Y:S01]  /*00f0*/  @!P0 IMAD.U32 R5, RZ, RZ, UR4 ;  /* 0x00000004ff058e24 */ /* 0x000fe2000f8e00ff */
[----:B0-----:R-:W-:Y:S02]  /*0100*/  MOV R8, UR5 ;  /* 0x0000000500087c02 */ /* 0x001fe40008000f00 */
[----:B--2---:R-:W-:-:S05]  /*0110*/  @P0 I2FP.F32.U32 R4, R2 ;  /* 0x0000000200040245 */ /* 0x004fca0000201000 */
[----:B------:R0:W-:Y:S04]  /*0120*/  @P0 STS [R7], R4 ;  /* 0x0000000407000388 */ /* 0x0001e80000000800 */
[----:B------:R0:W-:Y:S01]  /*0130*/  @!P0 STS [R5], RZ ;  /* 0x000000ff05008388 */ /* 0x0001e20000000800 */
[----:B------:R-:W-:Y:S01]  /*0140*/  BAR.SYNC.DEFER_BLOCKING 0x0 ;  /* 0x0000000000007b1d */ /* 0x000fe20000010000 */
[----:B------:R-:W-:-:S13]  /*0150*/  ISETP.GE.AND P0, PT, R8, 0x2, PT ;  /* 0x000000020800780c */ /* 0x000fda0003f06270 */
[----:B0-----:R-:W-:Y:S05]  /*0160*/  @!P0 BRA `(.L_x_20) ;  /* 0x00000000009c8947 */ /* 0x001fea0003800000 */
[----:B------:R-:W-:Y:S01]  /*0170*/  HFMA2 R7, -RZ, RZ, 0, 0 ;  /* 0x00000000ff077431 */ /* 0x000fe200000001ff */
[----:B------:R-:W-:Y:S01]  /*0180*/  BSSY.RECONVERGENT B0, `(.L_x_20) ;  /* 0x0000025000007945 */ /* 0x000fe20003800200 */
[----:B------:R-:W-:Y:S01]  /*0190*/  IMAD.MOV.U32 R9, RZ, RZ, 0x1 ;  /* 0x00000001ff097424 */ /* 0x000fe200078e00ff */
[----:B------:R-:W0:Y:S06]  /*01a0*/  LDCU UR8, c[0x0][0x390] ;  /* 0x00007200ff0877ac */ /* 0x000e2c0008000800 */
.L_x_24:
[----:B------:R-:W-:Y:S01]  /*01b0*/  ISETP.GE.AND P0, PT, R0, R9, PT ;  /* 0x000000090000720c */ /* 0x000fe20003f06270 */
[----:B------:R-:W-:Y:S01]  /*01c0*/  BSSY.RECONVERGENT B1, `(.L_x_21) ;  /* 0x0000018000017945 */ /* 0x000fe20003800200 */
[----:B------:R-:W-:-:S11]  /*01d0*/  LOP3.LUT R3, R7, 0x1, RZ, 0x3c, !PT ;  /* 0x0000000107037812 */ /* 0x000fd600078e3cff */
[----:B-1----:R-:W-:Y:S05]  /*01e0*/  @!P0 BRA `(.L_x_22) ;  /* 0x0000000000348947 */ /* 0x002fea0003800000 */
[----:B------:R-:W1:Y:S01]  /*01f0*/  S2UR UR5, SR_CgaCtaId ;  /* 0x00000000000579c3 */ /* 0x000e620000008800 */
[----:B0-----:R-:W-:Y:S01]  /*0200*/  MOV R8, UR8 ;  /* 0x0000000800087c02 */ /* 0x001fe20008000f00 */
[----:B------:R-:W-:-:S04]  /*0210*/  UMOV UR4, 0x400 ;  /* 0x0000040000047882 */ /* 0x000fc80000000000 */
[----:B------:R-:W-:-:S05]  /*0220*/  IMAD R2, R7, R8, R0 ;  /* 0x0000000807027224 */ /* 0x000fca00078e0200 */
[----:B------:R-:W-:Y:S01]  /*0230*/  IADD3 R4, PT, PT, R2, -R9, RZ ;  /* 0x8000000902047210 */ /* 0x000fe20007ffe0ff */
[----:B-1----:R-:W-:-:S06]  /*0240*/  ULEA UR4, UR5, UR4, 0x18 ;  /* 0x0000000405047291 */ /* 0x002fcc000f8ec0ff */
[----:B------:R-:W-:-:S04]  /*0250*/  IMAD.U32 R5, RZ, RZ, UR4 ;  /* 0x00000004ff057e24 */ /* 0x000fc8000f8e00ff */
[----:B------:R-:W-:Y:S01]  /*0260*/  IMAD R2, R2, 0x4, R5 ;  /* 0x0000000402027824 */ /* 0x000fe200078e0205 */
[----:B------:R-:W-:-:S05]  /*0270*/  LEA R4, R4, R5, 0x2 ;  /* 0x0000000504047211 */ /* 0x000fca00078e10ff */
[----:B------:R-:W-:Y:S04]  /*0280*/  LDS R2, [R2] ;  /* 0x0000000002027984 */ /* 0x000fe80000000800 */
[----:B------:R-:W0:Y:S02]  /*0290*/  LDS R7, [R4] ;  /* 0x0000000004077984 */ /* 0x000e240000000800 */
[----:B0-----:R-:W-:Y:S01]  /*02a0*/  FADD R6, R2, R7 ;  /* 0x0000000702067221 */ /* 0x001fe20000000000 */
[----:B------:R-:W-:Y:S06]  /*02b0*/  BRA `(.L_x_23) ;  /* 0x0000000000207947 */ /* 0x000fec0003800000 */
.L_x_22:
[----:B------:R-:W1:Y:S01]  /*02c0*/  S2UR UR5, SR_CgaCtaId ;  /* 0x00000000000579c3 */ /* 0x000e620000008800 */
[----:B------:R-:W-:Y:S01]  /*02d0*/  UMOV UR4, 0x400 ;  /* 0x0000040000047882 */ /* 0x000fe20000000000 */
[----:B0-----:R-:W-:-:S04]  /*02e0*/  IMAD.U32 R8, RZ, RZ, UR8 ;  /* 0x00000008ff087e24 */ /* 0x001fc8000f8e00ff */
[----:B------:R-:W-:Y:S01]  /*02f0*/  IMAD R2, R7, R8, R0 ;  /* 0x0000000807027224 */ /* 0x000fe200078e0200 */
[----:B-1----:R-:W-:-:S06]  /*0300*/  ULEA UR4, UR5, UR4, 0x18 ;  /* 0x0000000405047291 */ /* 0x002fcc000f8ec0ff */
[----:B------:R-:W-:-:S05]  /*0310*/  MOV R5, UR4 ;  /* 0x0000000400057c02 */ /* 0x000fca0008000f00 */
[----:B------:R-:W-:-:S05]  /*0320*/  IMAD R2, R2, 0x4, R5 ;  /* 0x0000000402027824 */ /* 0x000fca00078e0205 */
[----:B------:R0:W1:Y:S02]  /*0330*/  LDS R6, [R2] ;  /* 0x0000000002067984 */ /* 0x0000640000000800 */
.L_x_23:
[----:B------:R-:W-:Y:S05]  /*0340*/  BSYNC.RECONVERGENT B1 ;  /* 0x0000000000017941 */ /* 0x000fea0003800200 */
.L_x_21:
[----:B------:R-:W-:Y:S01]  /*0350*/  IMAD.SHL.U32 R9, R9, 0x2, RZ ;  /* 0x0000000209097824 */ /* 0x000fe200078e00ff */
[----:B------:R-:W-:Y:S01]  /*0360*/  MOV R7, R3 ;  /* 0x0000000300077202 */ /* 0x000fe20000000f00 */
[----:B0-----:R-:W-:-:S03]  /*0370*/  IMAD R2, R3, R8, R0 ;  /* 0x0000000803027224 */ /* 0x001fc600078e0200 */
[----:B------:R-:W-:Y:S02]  /*0380*/  ISETP.GE.AND P0, PT, R9, R8, PT ;  /* 0x000000080900720c */ /* 0x000fe40003f06270 */
[----:B------:R-:W-:-:S05]  /*0390*/  LEA R11, R2, R5, 0x2 ;  /* 0x00000005020b7211 */ /* 0x000fca00078e10ff */
[----:B-1----:R1:W-:Y:S01]  /*03a0*/  STS [R11], R6 ;  /* 0x000000060b007388 */ /* 0x0023e20000000800 */
[----:B------:R-:W-:Y:S06]  /*03b0*/  BAR.SYNC.DEFER_BLOCKING 0x0 ;  /* 0x0000000000007b1d */ /* 0x000fec0000010000 */
[----:B------:R-:W-:Y:S05]  /*03c0*/  @!P0 BRA `(.L_x_24) ;  /* 0xfffffffc00788947 */ /* 0x000fea000383ffff */
[----:B------:R-:W-:Y:S05]  /*03d0*/  BSYNC.RECONVERGENT B0 ;  /* 0x0000000000007941 */ /* 0x000fea0003800200 */
.L_x_20:
[----:B------:R-:W-:-:S05]  /*03e0*/  IMAD R2, R3, R8, R0 ;  /* 0x0000000803027224 */ /* 0x000fca00078e0200 */
[----:B------:R-:W-:Y:S02]  /*03f0*/  LEA R5, R2, R5, 0x2 ;  /* 0x0000000502057211 */ /* 0x000fe400078e10ff */
[----:B------:R-:W0:Y:S04]  /*0400*/  LDC.64 R2, c[0x0][0x380] ;  /* 0x0000e000ff027b82 */ /* 0x000e280000000a00 */
[----:B------:R-:W2:Y:S01]  /*0410*/  LDS R5, [R5] ;  /* 0x0000000005057984 */ /* 0x000ea20000000800 */
[----:B0-----:R-:W-:Y:S01]  /*0420*/  IMAD.WIDE.U32 R2, R0, 0x4, R2 ;  /* 0x0000000400027825 */ /* 0x001fe200078e0002 */
[----:B--2---:R-:W0:Y:S04]  /*0430*/  F2I.U32.TRUNC.NTZ R7, R5 ;  /* 0x0000000500077305 */ /* 0x004e28000020f000 */
[----:B0-----:R-:W-:Y:S01]  /*0440*/  STG.E desc[UR6][R2.64], R7 ;  /* 0x0000000702007986 */ /* 0x001fe2000c101906 */
[----:B------:R-:W-:Y:S05]  /*0450*/  EXIT ;  /* 0x000000000000794d */ /* 0x000fea0003800000 */
.L_x_25:
        /* <DEDUP_REMOVED lines=10> */
.L_x_29:


//--------------------- .nv.shared._Z6reducePfPKfb --------------------------
	.section	.nv.shared._Z6reducePfPKfb,"aw",@nobits
	.sectionflags	@""
	.align	16
	.zero		1024


//--------------------- .nv.shared.reserved.0     --------------------------
	.section	.nv.shared.reserved.0,"aw",@nobits
	.weak		__nv_reservedSMEM_offset_0_alias
	.size		__nv_reservedSMEM_offset_0_alias, 0, 64
	.other		__nv_reservedSMEM_offset_0_alias,@"STO_CUDA_RESERVED_SHARED STV_DEFAULT"
__nv_reservedSMEM_offset_0_alias:
	.zero		0
	.zero		64


//--------------------- .nv.shared._Z5histoPjPKfiiff --------------------------
	.section	.nv.shared._Z5histoPjPKfiiff,"aw",@nobits
	.sectionflags	@""
	.align	16
	.zero		1024


//--------------------- .nv.shared._Z4scanPjPKji  --------------------------
	.section	.nv.shared._Z4scanPjPKji,"aw",@nobits
	.sectionflags	@""
	.align	16
	.zero		1024


//--------------------- .nv.constant0._Z6reducePfPKfb --------------------------
	.section	.nv.constant0._Z6reducePfPKfb,"a",@progbits
	.sectionflags	@""
	.align	4
.nv.constant0._Z6reducePfPKfb:
	.zero		913


//--------------------- .nv.constant0._Z5histoPjPKfiiff --------------------------
	.section	.nv.constant0._Z5histoPjPKfiiff,"a",@progbits
	.sectionflags	@""
	.align	4
.nv.constant0._Z5histoPjPKfiiff:
	.zero		928


//--------------------- .nv.constant0._Z4scanPjPKji --------------------------
	.section	.nv.constant0._Z4scanPjPKji,"a",@progbits
	.sectionflags	@""
	.align	4
.nv.constant0._Z4scanPjPKji:
	.zero		916


//--------------------- SYMBOLS --------------------------

	.type		.nv.reservedSmem.offset0,@object
	.size		.nv.reservedSmem.offset0,0x4
	.type		.nv.reservedSmem.cap,@object
	.size		.nv.reservedSmem.cap,0x4
